//
// Generated by NVIDIA NVVM Compiler
//
// Compiler Build ID: CL-36424714
// Cuda compilation tools, release 13.0, V13.0.88
// Based on NVVM 20.0.0
//

.version 9.0
.target sm_100
.address_size 64

	// .globl	_Z14stencil_kernelPfS_j
// _ZZ14stencil_kernelPfS_jE4in_s has been demoted

.visible .entry _Z14stencil_kernelPfS_j(
	.param .u64 .ptr .align 1 _Z14stencil_kernelPfS_j_param_0,
	.param .u64 .ptr .align 1 _Z14stencil_kernelPfS_j_param_1,
	.param .u32 _Z14stencil_kernelPfS_j_param_2
)
{
	.reg .pred 	%p<20>;
	.reg .b32 	%r<35>;
	.reg .b32 	%f<15>;
	.reg .b64 	%rd<9>;
	// demoted variable
	.shared .align 4 .b8 _ZZ14stencil_kernelPfS_jE4in_s[2048];
	ld.param.u64 	%rd1, [_Z14stencil_kernelPfS_j_param_0];
	ld.param.u64 	%rd2, [_Z14stencil_kernelPfS_j_param_1];
	ld.param.u32 	%r11, [_Z14stencil_kernelPfS_j_param_2];
	mov.u32 	%r12, %ctaid.z;
	mov.u32 	%r1, %tid.z;
	mad.lo.s32 	%r13, %r12, 6, %r1;
	setp.eq.s32 	%p1, %r13, 0;
	add.s32 	%r3, %r13, -1;
	mov.u32 	%r14, %ctaid.y;
	mov.u32 	%r4, %tid.y;
	mad.lo.s32 	%r15, %r14, 6, %r4;
	add.s32 	%r6, %r15, -1;
	setp.eq.s32 	%p2, %r15, 0;
	mov.u32 	%r16, %ctaid.x;
	mov.u32 	%r17, %tid.x;
	add.s32 	%r7, %r17, -1;
	mad.lo.s32 	%r8, %r16, 6, %r7;
	setp.ge.u32 	%p3, %r3, %r11;
	or.pred  	%p4, %p1, %p2;
	or.pred  	%p5, %p4, %p3;
	setp.ge.u32 	%p6, %r6, %r11;
	or.pred  	%p7, %p5, %p6;
	setp.lt.s32 	%p8, %r8, 0;
	or.pred  	%p9, %p8, %p7;
	setp.ge.u32 	%p10, %r8, %r11;
	shl.b32 	%r18, %r1, 8;
	mov.u32 	%r19, _ZZ14stencil_kernelPfS_jE4in_s;
	add.s32 	%r20, %r19, %r18;
	shl.b32 	%r21, %r4, 5;
	add.s32 	%r22, %r20, %r21;
	shl.b32 	%r23, %r17, 2;
	add.s32 	%r9, %r22, %r23;
	or.pred  	%p11, %p10, %p9;
	@%p11 bra 	$L__BB0_2;
	cvta.to.global.u64 	%rd3, %rd1;
	mad.lo.s32 	%r24, %r11, %r3, %r6;
	mad.lo.s32 	%r25, %r24, %r11, %r8;
	mul.wide.u32 	%rd4, %r25, 4;
	add.s64 	%rd5, %rd3, %rd4;
	ld.global.f32 	%f1, [%rd5];
	st.shared.f32 	[%r9], %f1;
$L__BB0_2:
	bar.sync 	0;
	add.s32 	%r26, %r11, -1;
	min.u32 	%r27, %r13, %r15;
	setp.lt.u32 	%p12, %r27, 2;
	max.u32 	%r28, %r3, %r6;
	setp.ge.u32 	%p13, %r28, %r26;
	or.pred  	%p14, %p13, %p12;
	setp.lt.s32 	%p15, %r8, 1;
	or.pred  	%p16, %p15, %p14;
	setp.ge.u32 	%p17, %r8, %r26;
	or.pred  	%p18, %p17, %p16;
	@%p18 bra 	$L__BB0_5;
	add.s32 	%r29, %r1, -1;
	add.s32 	%r30, %r4, -1;
	max.u32 	%r31, %r29, %r30;
	max.u32 	%r32, %r7, %r31;
	setp.gt.u32 	%p19, %r32, 5;
	@%p19 bra 	$L__BB0_5;
	ld.shared.f32 	%f2, [%r9];
	ld.shared.f32 	%f3, [%r9+-4];
	add.f32 	%f4, %f2, %f3;
	ld.shared.f32 	%f5, [%r9+4];
	add.f32 	%f6, %f4, %f5;
	ld.shared.f32 	%f7, [%r9+-32];
	add.f32 	%f8, %f6, %f7;
	ld.shared.f32 	%f9, [%r9+32];
	add.f32 	%f10, %f8, %f9;
	ld.shared.f32 	%f11, [%r9+-256];
	add.f32 	%f12, %f10, %f11;
	ld.shared.f32 	%f13, [%r9+256];
	add.f32 	%f14, %f12, %f13;
	mad.lo.s32 	%r33, %r11, %r3, %r6;
	mad.lo.s32 	%r34, %r33, %r11, %r8;
	cvta.to.global.u64 	%rd6, %rd2;
	mul.wide.u32 	%rd7, %r34, 4;
	add.s64 	%rd8, %rd6, %rd7;
	st.global.f32 	[%rd8], %f14;
$L__BB0_5:
	ret;

}


// ===== COMPILED SASS (sm_100) =====

	.target	sm_100

	.elftype	@"ET_EXEC"


//--------------------- .note.nv.tkinfo           --------------------------
	.section	.note.nv.tkinfo,"",@"SHT_NOTE"
	.sectionflags	@"SHF_NOTE_NV_TKINFO"
	.tkinfo
        /*0018*/ 	.word	0x00000002
        /*0030*/ 	.string	""
        /*0030*/ 	.string	"ptxas"
        /*0030*/ 	.string	"Cuda compilation tools, release 13.0, V13.0.88"
        /*0030*/ 	.string	"Build cuda_13.0.r13.0/compiler.36424714_0"
        /*0030*/ 	.string	"-arch sm_100 -m 64 "



//--------------------- .note.nv.cuinfo           --------------------------
	.section	.note.nv.cuinfo,"",@"SHT_NOTE"
	.sectionflags	@"SHF_NOTE_NV_CUINFO"
        /*0018*/ 	.short	0x0002
        /*001a*/ 	.short	0x0064
        /*001c*/ 	.short	0x0082
	.zero		2


//--------------------- .nv.info                  --------------------------
	.section	.nv.info,"",@"SHT_CUDA_INFO"
	.align	4


	//----- nvinfo : EIATTR_REGCOUNT
	.align		4
        /*0000*/ 	.byte	0x04, 0x2f
        /*0002*/ 	.short	(.L_1 - .L_0)
	.align		4
.L_0:
        /*0004*/ 	.word	index@(_Z14stencil_kernelPfS_j)
        /*0008*/ 	.word	0x00000015


	//----- nvinfo : EIATTR_FRAME_SIZE
	.align		4
.L_1:
        /*000c*/ 	.byte	0x04, 0x11
        /*000e*/ 	.short	(.L_3 - .L_2)
	.align		4
.L_2:
        /*0010*/ 	.word	index@(_Z14stencil_kernelPfS_j)
        /*0014*/ 	.word	0x00000000


	//----- nvinfo : EIATTR_MIN_STACK_SIZE
	.align		4
.L_3:
        /*0018*/ 	.byte	0x04, 0x12
        /*001a*/ 	.short	(.L_5 - .L_4)
	.align		4
.L_4:
        /*001c*/ 	.word	index@(_Z14stencil_kernelPfS_j)
        /*0020*/ 	.word	0x00000000
.L_5:


//--------------------- .nv.compat                --------------------------
	.section	.nv.compat,"",@"SHT_CUDA_COMPAT_INFO"
	.align	4
        /*0000*/ 	.byte	0x02, 0x09, 0x00, 0x00, 0x02, 0x02, 0x01, 0x00, 0x02, 0x05, 0x05, 0x00, 0x03, 0x07, 0x01, 0x01
        /*0010*/ 	.byte	0x02, 0x03, 0x00, 0x00, 0x02, 0x06, 0x01, 0x00, 0x04, 0x0b, 0x08, 0x00, 0x09, 0x00, 0x00, 0x00
        /*0020*/ 	.byte	0x00, 0x00, 0x00, 0x00


//--------------------- .nv.info._Z14stencil_kernelPfS_j --------------------------
	.section	.nv.info._Z14stencil_kernelPfS_j,"",@"SHT_CUDA_INFO"
	.sectionflags	@""
	.align	4


	//----- nvinfo : EIATTR_CUDA_API_VERSION
	.align		4
        /*0000*/ 	.byte	0x04, 0x37
        /*0002*/ 	.short	(.L_7 - .L_6)
.L_6:
        /*0004*/ 	.word	0x00000082


	//----- nvinfo : EIATTR_KPARAM_INFO
	.align		4
.L_7:
        /*0008*/ 	.byte	0x04, 0x17
        /*000a*/ 	.short	(.L_9 - .L_8)
.L_8:
        /*000c*/ 	.word	0x00000000
        /*0010*/ 	.short	0x0002
        /*0012*/ 	.short	0x0010
        /*0014*/ 	.byte	0x00, 0xf0, 0x11, 0x00


	//----- nvinfo : EIATTR_KPARAM_INFO
	.align		4
.L_9:
        /*0018*/ 	.byte	0x04, 0x17
        /*001a*/ 	.short	(.L_11 - .L_10)
.L_10:
        /*001c*/ 	.word	0x00000000
        /*0020*/ 	.short	0x0001
        /*0022*/ 	.short	0x0008
        /*0024*/ 	.byte	0x00, 0xf5, 0x21, 0x00


	//----- nvinfo : EIATTR_KPARAM_INFO
	.align		4
.L_11:
        /*0028*/ 	.byte	0x04, 0x17
        /*002a*/ 	.short	(.L_13 - .L_12)
.L_12:
        /*002c*/ 	.word	0x00000000
        /*0030*/ 	.short	0x0000
        /*0032*/ 	.short	0x0000
        /*0034*/ 	.byte	0x00, 0xf5, 0x21, 0x00


	//----- nvinfo : EIATTR_SPARSE_MMA_MASK
	.align		4
.L_13:
        /*0038*/ 	.byte	0x03, 0x50
        /*003a*/ 	.short	0x0000


	//----- nvinfo : EIATTR_MAXREG_COUNT
	.align		4
        /*003c*/ 	.byte	0x03, 0x1b
        /*003e*/ 	.short	0x00ff


	//----- nvinfo : EIATTR_NUM_BARRIERS
	.align		4
        /*0040*/ 	.byte	0x02, 0x4c
        /*0042*/ 	.byte	0x01
	.zero		1


	//----- nvinfo : EIATTR_MERCURY_ISA_VERSION
	.align		4
        /*0044*/ 	.byte	0x03, 0x5f
        /*0046*/ 	.short	0x0101


	//----- nvinfo : EIATTR_VRC_CTA_INIT_COUNT
	.align		4
        /*0048*/ 	.byte	0x02, 0x4a
	.zero		1
	.zero		1


	//----- nvinfo : EIATTR_EXIT_INSTR_OFFSETS
	.align		4
        /*004c*/ 	.byte	0x04, 0x1c
        /*004e*/ 	.short	(.L_15 - .L_14)


	//   ....[0]....
.L_14:
        /*0050*/ 	.word	0x00000290


	//   ....[1]....
        /*0054*/ 	.word	0x000002e0


	//   ....[2]....
        /*0058*/ 	.word	0x00000410


	//----- nvinfo : EIATTR_CBANK_PARAM_SIZE
	.align		4
.L_15:
        /*005c*/ 	.byte	0x03, 0x19
        /*005e*/ 	.short	0x0014


	//----- nvinfo : EIATTR_PARAM_CBANK
	.align		4
        /*0060*/ 	.byte	0x04, 0x0a
        /*0062*/ 	.short	(.L_17 - .L_16)
	.align		4
.L_16:
        /*0064*/ 	.word	index@(.nv.constant0._Z14stencil_kernelPfS_j)
        /*0068*/ 	.short	0x0380
        /*006a*/ 	.short	0x0014


	//----- nvinfo : EIATTR_SW_WAR
	.align		4
.L_17:
        /*006c*/ 	.byte	0x04, 0x36
        /*006e*/ 	.short	(.L_19 - .L_18)
.L_18:
        /*0070*/ 	.word	0x00000008
.L_19:


//--------------------- .nv.callgraph             --------------------------
	.section	.nv.callgraph,"",@"SHT_CUDA_CALLGRAPH"
	.align	4
	.sectionentsize	8
	.align		4
        /*0000*/ 	.word	0x00000000
	.align		4
        /*0004*/ 	.word	0xffffffff
	.align		4
        /*0008*/ 	.word	0x00000000
	.align		4
        /*000c*/ 	.word	0xfffffffe
	.align		4
        /*0010*/ 	.word	0x00000000
	.align		4
        /*0014*/ 	.word	0xfffffffd
	.align		4
        /*0018*/ 	.word	0x00000000
	.align		4
        /*001c*/ 	.word	0xfffffffc


//--------------------- .text._Z14stencil_kernelPfS_j --------------------------
	.section	.text._Z14stencil_kernelPfS_j,"ax",@progbits
	.align	128
        .global         _Z14stencil_kernelPfS_j
        .type           _Z14stencil_kernelPfS_j,@function
        .size           _Z14stencil_kernelPfS_j,(.L_x_1 - _Z14stencil_kernelPfS_j)
        .other          _Z14stencil_kernelPfS_j,@"STO_CUDA_ENTRY STV_DEFAULT"
_Z14stencil_kernelPfS_j:
.text._Z14stencil_kernelPfS_j:
[----:B------:R-:W-:Y:S01]  /*0000*/  LDC R1, c[0x0][0x37c] ;  /* 0x0000df00ff017b82 */ /* 0x000fe20000000800 */
[----:B------:R-:W0:Y:S01]  /*0010*/  S2R R7, SR_CTAID.Y ;  /* 0x0000000000077919 */ /* 0x000e220000002600 */
[----:B------:R-:W1:Y:S01]  /*0020*/  LDCU UR7, c[0x0][0x390] ;  /* 0x00007200ff0777ac */ /* 0x000e620008000800 */
[----:B------:R-:W0:Y:S01]  /*0030*/  S2R R10, SR_TID.Y ;  /* 0x00000000000a7919 */ /* 0x000e220000002200 */
[----:B------:R-:W2:Y:S01]  /*0040*/  LDCU.64 UR8, c[0x0][0x358] ;  /* 0x00006b00ff0877ac */ /* 0x000ea20008000a00 */
[----:B------:R-:W3:Y:S01]  /*0050*/  S2R R6, SR_CTAID.Z ;  /* 0x0000000000067919 */ /* 0x000ee20000002700 */
[----:B------:R-:W3:Y:S01]  /*0060*/  S2R R11, SR_TID.Z ;  /* 0x00000000000b7919 */ /* 0x000ee20000002300 */
[----:B------:R-:W4:Y:S01]  /*0070*/  S2R R13, SR_TID.X ;  /* 0x00000000000d7919 */ /* 0x000f220000002100 */
[----:B------:R-:W5:Y:S01]  /*0080*/  S2R R5, SR_CTAID.X ;  /* 0x0000000000057919 */ /* 0x000f620000002500 */
[----:B0-----:R-:W-:-:S05]  /*0090*/  IMAD R7, R7, 0x6, R10 ;  /* 0x0000000607077824 */ /* 0x001fca00078e020a */
[C---:B------:R-:W-:Y:S02]  /*00a0*/  ISETP.NE.AND P0, PT, R7.reuse, RZ, PT ;  /* 0x000000ff0700720c */ /* 0x040fe40003f05270 */
[----:B------:R-:W-:Y:S01]  /*00b0*/  IADD3 R3, PT, PT, R7, -0x1, RZ ;  /* 0xffffffff07037810 */ /* 0x000fe20007ffe0ff */
[----:B---3--:R-:W-:-:S04]  /*00c0*/  IMAD R6, R6, 0x6, R11 ;  /* 0x0000000606067824 */ /* 0x008fc800078e020b */
[C---:B------:R-:W-:Y:S01]  /*00d0*/  VIADD R2, R6.reuse, 0xffffffff ;  /* 0xffffffff06027836 */ /* 0x040fe20000000000 */
[----:B------:R-:W-:Y:S01]  /*00e0*/  ISETP.EQ.OR P0, PT, R6, RZ, !P0 ;  /* 0x000000ff0600720c */ /* 0x000fe20004702670 */
[----:B----4-:R-:W-:-:S03]  /*00f0*/  VIADD R8, R13, 0xffffffff ;  /* 0xffffffff0d087836 */ /* 0x010fc60000000000 */
[----:B-1----:R-:W-:Y:S01]  /*0100*/  ISETP.GE.U32.OR P0, PT, R2, UR7, P0 ;  /* 0x0000000702007c0c */ /* 0x002fe20008706470 */
[----:B-----5:R-:W-:-:S03]  /*0110*/  IMAD R0, R5, 0x6, R8 ;  /* 0x0000000605007824 */ /* 0x020fc600078e0208 */
[----:B------:R-:W-:-:S04]  /*0120*/  ISETP.GE.U32.OR P0, PT, R3, UR7, P0 ;  /* 0x0000000703007c0c */ /* 0x000fc80008706470 */
[----:B------:R-:W-:-:S04]  /*0130*/  ISETP.LT.OR P0, PT, R0, RZ, P0 ;  /* 0x000000ff0000720c */ /* 0x000fc80000701670 */
[----:B------:R-:W-:-:S13]  /*0140*/  ISETP.GE.U32.OR P0, PT, R0, UR7, P0 ;  /* 0x0000000700007c0c */ /* 0x000fda0008706470 */
[----:B------:R-:W0:Y:S01]  /*0150*/  @!P0 LDC.64 R4, c[0x0][0x380] ;  /* 0x0000e000ff048b82 */ /* 0x000e220000000a00 */
[----:B------:R-:W-:-:S04]  /*0160*/  @!P0 IMAD R9, R2, UR7, R3 ;  /* 0x0000000702098c24 */ /* 0x000fc8000f8e0203 */
[----:B------:R-:W-:-:S04]  /*0170*/  @!P0 IMAD R9, R9, UR7, R0 ;  /* 0x0000000709098c24 */ /* 0x000fc8000f8e0200 */
[----:B0-----:R-:W-:-:S06]  /*0180*/  @!P0 IMAD.WIDE.U32 R4, R9, 0x4, R4 ;  /* 0x0000000409048825 */ /* 0x001fcc00078e0004 */
[----:B--2---:R-:W2:Y:S01]  /*0190*/  @!P0 LDG.E R5, desc[UR8][R4.64] ;  /* 0x0000000804058981 */ /* 0x004ea2000c1e1900 */
[----:B------:R-:W0:Y:S01]  /*01a0*/  S2UR UR5, SR_CgaCtaId ;  /* 0x00000000000579c3 */ /* 0x000e220000008800 */
[----:B------:R-:W-:Y:S01]  /*01b0*/  VIMNMX.U32 R6, PT, PT, R6, R7, PT ;  /* 0x0000000706067248 */ /* 0x000fe20003fe0000 */
[----:B------:R-:W-:Y:S01]  /*01c0*/  UMOV UR4, 0x400 ;  /* 0x0000040000047882 */ /* 0x000fe20000000000 */
[----:B------:R-:W-:Y:S02]  /*01d0*/  UIADD3 UR6, UPT, UPT, UR7, -0x1, URZ ;  /* 0xffffffff07067890 */ /* 0x000fe4000fffe0ff */
[----:B------:R-:W-:Y:S02]  /*01e0*/  ISETP.GE.U32.AND P1, PT, R6, 0x2, PT ;  /* 0x000000020600780c */ /* 0x000fe40003f26070 */
[----:B------:R-:W-:-:S04]  /*01f0*/  VIMNMX.U32 R6, PT, PT, R2, R3, !PT ;  /* 0x0000000302067248 */ /* 0x000fc80007fe0000 */
[----:B------:R-:W-:-:S04]  /*0200*/  ISETP.GE.U32.OR P1, PT, R6, UR6, !P1 ;  /* 0x0000000606007c0c */ /* 0x000fc8000cf26470 */
[----:B------:R-:W-:-:S04]  /*0210*/  ISETP.LT.OR P1, PT, R0, 0x1, P1 ;  /* 0x000000010000780c */ /* 0x000fc80000f21670 */
[----:B------:R-:W-:Y:S01]  /*0220*/  ISETP.GE.U32.OR P1, PT, R0, UR6, P1 ;  /* 0x0000000600007c0c */ /* 0x000fe20008f26470 */
[----:B0-----:R-:W-:-:S06]  /*0230*/  ULEA UR4, UR5, UR4, 0x18 ;  /* 0x0000000405047291 */ /* 0x001fcc000f8ec0ff */
[----:B------:R-:W-:-:S05]  /*0240*/  LEA R6, R11, UR4, 0x8 ;  /* 0x000000040b067c11 */ /* 0x000fca000f8e40ff */
[----:B------:R-:W-:-:S05]  /*0250*/  IMAD R6, R10, 0x20, R6 ;  /* 0x000000200a067824 */ /* 0x000fca00078e0206 */
[----:B------:R-:W-:-:S05]  /*0260*/  LEA R6, R13, R6, 0x2 ;  /* 0x000000060d067211 */ /* 0x000fca00078e10ff */
[----:B--2---:R0:W-:Y:S01]  /*0270*/  @!P0 STS [R6], R5 ;  /* 0x0000000506008388 */ /* 0x0041e20000000800 */
[----:B------:R-:W-:Y:S06]  /*0280*/  BAR.SYNC.DEFER_BLOCKING 0x0 ;  /* 0x0000000000007b1d */ /* 0x000fec0000010000 */
[----:B------:R-:W-:Y:S05]  /*0290*/  @P1 EXIT ;  /* 0x000000000000194d */ /* 0x000fea0003800000 */
[----:B------:R-:W-:-:S04]  /*02a0*/  IADD3 R4, PT, PT, R10, -0x1, RZ ;  /* 0xffffffff0a047810 */ /* 0x000fc80007ffe0ff */
[----:B0-----:R-:W-:-:S04]  /*02b0*/  VIADDMNMX.U32 R5, R11, 0xffffffff, R4, !PT ;  /* 0xffffffff0b057846 */ /* 0x001fc80007800004 */
[----:B------:R-:W-:-:S04]  /*02c0*/  VIMNMX.U32 R5, PT, PT, R8, R5, !PT ;  /* 0x0000000508057248 */ /* 0x000fc80007fe0000 */
[----:B------:R-:W-:-:S13]  /*02d0*/  ISETP.GT.U32.AND P0, PT, R5, 0x5, PT ;  /* 0x000000050500780c */ /* 0x000fda0003f04070 */
[----:B------:R-:W-:Y:S05]  /*02e0*/  @P0 EXIT ;  /* 0x000000000000094d */ /* 0x000fea0003800000 */
[----:B------:R-:W-:Y:S01]  /*02f0*/  LDS R7, [R6] ;  /* 0x0000000006077984 */ /* 0x000fe20000000800 */
[----:B------:R-:W0:Y:S01]  /*0300*/  LDC.64 R4, c[0x0][0x388] ;  /* 0x0000e200ff047b82 */ /* 0x000e220000000a00 */
[----:B------:R-:W-:Y:S02]  /*0310*/  IMAD R3, R2, UR7, R3 ;  /* 0x0000000702037c24 */ /* 0x000fe4000f8e0203 */
[----:B------:R-:W1:Y:S02]  /*0320*/  LDS R8, [R6+-0x4] ;  /* 0xfffffc0006087984 */ /* 0x000e640000000800 */
[----:B------:R-:W-:Y:S02]  /*0330*/  IMAD R3, R3, UR7, R0 ;  /* 0x0000000703037c24 */ /* 0x000fe4000f8e0200 */
[----:B------:R-:W2:Y:S04]  /*0340*/  LDS R10, [R6+0x4] ;  /* 0x00000400060a7984 */ /* 0x000ea80000000800 */
[----:B------:R-:W3:Y:S04]  /*0350*/  LDS R12, [R6+-0x20] ;  /* 0xffffe000060c7984 */ /* 0x000ee80000000800 */
[----:B------:R-:W4:Y:S04]  /*0360*/  LDS R14, [R6+0x20] ;  /* 0x00002000060e7984 */ /* 0x000f280000000800 */
[----:B------:R-:W5:Y:S04]  /*0370*/  LDS R16, [R6+-0x100] ;  /* 0xffff000006107984 */ /* 0x000f680000000800 */
[----:B------:R-:W5:Y:S01]  /*0380*/  LDS R18, [R6+0x100] ;  /* 0x0001000006127984 */ /* 0x000f620000000800 */
[----:B0-----:R-:W-:-:S04]  /*0390*/  IMAD.WIDE.U32 R4, R3, 0x4, R4 ;  /* 0x0000000403047825 */ /* 0x001fc800078e0004 */
[----:B-1----:R-:W-:-:S04]  /*03a0*/  FADD R7, R7, R8 ;  /* 0x0000000807077221 */ /* 0x002fc80000000000 */
[----:B--2---:R-:W-:-:S04]  /*03b0*/  FADD R7, R7, R10 ;  /* 0x0000000a07077221 */ /* 0x004fc80000000000 */
[----:B---3--:R-:W-:-:S04]  /*03c0*/  FADD R7, R7, R12 ;  /* 0x0000000c07077221 */ /* 0x008fc80000000000 */
[----:B----4-:R-:W-:-:S04]  /*03d0*/  FADD R7, R7, R14 ;  /* 0x0000000e07077221 */ /* 0x010fc80000000000 */
[----:B-----5:R-:W-:-:S04]  /*03e0*/  FADD R7, R7, R16 ;  /* 0x0000001007077221 */ /* 0x020fc80000000000 */
[----:B------:R-:W-:-:S05]  /*03f0*/  FADD R7, R7, R18 ;  /* 0x0000001207077221 */ /* 0x000fca0000000000 */
[----:B------:R-:W-:Y:S01]  /*0400*/  STG.E desc[UR8][R4.64], R7 ;  /* 0x0000000704007986 */ /* 0x000fe2000c101908 */
[----:B------:R-:W-:Y:S05]  /*0410*/  EXIT ;  /* 0x000000000000794d */ /* 0x000fea0003800000 */
.L_x_0:
[----:B------:R-:W-:-:S00]  /*0420*/  BRA `(.L_x_0) ;  /* 0xfffffffc00fc7947 */ /* 0x000fc0000383ffff */
[----:B------:R-:W-:-:S00]  /*0430*/  NOP ;  /* 0x0000000000007918 */ /* 0x000fc00000000000 */
        /* <DEDUP_REMOVED lines=12> */
.L_x_1:


//--------------------- .nv.shared._Z14stencil_kernelPfS_j --------------------------
	.section	.nv.shared._Z14stencil_kernelPfS_j,"aw",@nobits
	.sectionflags	@""
	.align	4
.nv.shared._Z14stencil_kernelPfS_j:
	.zero		3072


//--------------------- .nv.shared.reserved.0     --------------------------
	.section	.nv.shared.reserved.0,"aw",@nobits
	.weak		__nv_reservedSMEM_offset_0_alias
	.size		__nv_reservedSMEM_offset_0_alias, 0, 64
	.other		__nv_reservedSMEM_offset_0_alias,@"STO_CUDA_RESERVED_SHARED STV_DEFAULT"
__nv_reservedSMEM_offset_0_alias:
	.zero		0
	.zero		64


//--------------------- .nv.constant0._Z14stencil_kernelPfS_j --------------------------
	.section	.nv.constant0._Z14stencil_kernelPfS_j,"a",@progbits
	.sectionflags	@""
	.align	4
.nv.constant0._Z14stencil_kernelPfS_j:
	.zero		916


//--------------------- SYMBOLS --------------------------

	.type		.nv.reservedSmem.offset0,@object
	.size		.nv.reservedSmem.offset0,0x4
	.type		.nv.reservedSmem.cap,@object
	.size		.nv.reservedSmem.cap,0x4
